//
// Generated by NVIDIA NVVM Compiler
//
// Compiler Build ID: CL-36424714
// Cuda compilation tools, release 13.0, V13.0.88
// Based on NVVM 20.0.0
//

.version 9.0
.target sm_100
.address_size 64

	// .globl	_Z8matadd_1PfS_S_ii

.visible .entry _Z8matadd_1PfS_S_ii(
	.param .u64 .ptr .align 1 _Z8matadd_1PfS_S_ii_param_0,
	.param .u64 .ptr .align 1 _Z8matadd_1PfS_S_ii_param_1,
	.param .u64 .ptr .align 1 _Z8matadd_1PfS_S_ii_param_2,
	.param .u32 _Z8matadd_1PfS_S_ii_param_3,
	.param .u32 _Z8matadd_1PfS_S_ii_param_4
)
{
	.reg .b32 	%r<5>;
	.reg .b32 	%f<4>;
	.reg .b64 	%rd<11>;

	ld.param.u64 	%rd1, [_Z8matadd_1PfS_S_ii_param_0];
	ld.param.u64 	%rd2, [_Z8matadd_1PfS_S_ii_param_1];
	ld.param.u64 	%rd3, [_Z8matadd_1PfS_S_ii_param_2];
	ld.param.u32 	%r1, [_Z8matadd_1PfS_S_ii_param_3];
	cvta.to.global.u64 	%rd4, %rd3;
	cvta.to.global.u64 	%rd5, %rd2;
	cvta.to.global.u64 	%rd6, %rd1;
	mov.u32 	%r2, %tid.x;
	mov.u32 	%r3, %tid.y;
	mad.lo.s32 	%r4, %r1, %r2, %r3;
	mul.wide.s32 	%rd7, %r4, 4;
	add.s64 	%rd8, %rd6, %rd7;
	ld.global.f32 	%f1, [%rd8];
	add.s64 	%rd9, %rd5, %rd7;
	ld.global.f32 	%f2, [%rd9];
	add.f32 	%f3, %f1, %f2;
	add.s64 	%rd10, %rd4, %rd7;
	st.global.f32 	[%rd10], %f3;
	ret;

}
	// .globl	_Z8matadd_2PfS_S_
.visible .entry _Z8matadd_2PfS_S_(
	.param .u64 .ptr .align 1 _Z8matadd_2PfS_S__param_0,
	.param .u64 .ptr .align 1 _Z8matadd_2PfS_S__param_1,
	.param .u64 .ptr .align 1 _Z8matadd_2PfS_S__param_2
)
{


	ret;

}


// ===== COMPILED SASS (sm_100) =====

	.target	sm_100

	.elftype	@"ET_EXEC"


//--------------------- .note.nv.tkinfo           --------------------------
	.section	.note.nv.tkinfo,"",@"SHT_NOTE"
	.sectionflags	@"SHF_NOTE_NV_TKINFO"
	.tkinfo
        /*0018*/ 	.word	0x00000002
        /*0030*/ 	.string	""
        /*0030*/ 	.string	"ptxas"
        /*0030*/ 	.string	"Cuda compilation tools, release 13.0, V13.0.88"
        /*0030*/ 	.string	"Build cuda_13.0.r13.0/compiler.36424714_0"
        /*0030*/ 	.string	"-arch sm_100 -m 64 "



//--------------------- .note.nv.cuinfo           --------------------------
	.section	.note.nv.cuinfo,"",@"SHT_NOTE"
	.sectionflags	@"SHF_NOTE_NV_CUINFO"
        /*0018*/ 	.short	0x0002
        /*001a*/ 	.short	0x0064
        /*001c*/ 	.short	0x0082
	.zero		2


//--------------------- .nv.info                  --------------------------
	.section	.nv.info,"",@"SHT_CUDA_INFO"
	.align	4


	//----- nvinfo : EIATTR_REGCOUNT
	.align		4
        /*0000*/ 	.byte	0x04, 0x2f
        /*0002*/ 	.short	(.L_1 - .L_0)
	.align		4
.L_0:
        /*0004*/ 	.word	index@(_Z8matadd_1PfS_S_ii)
        /*0008*/ 	.word	0x0000000c


	//----- nvinfo : EIATTR_FRAME_SIZE
	.align		4
.L_1:
        /*000c*/ 	.byte	0x04, 0x11
        /*000e*/ 	.short	(.L_3 - .L_2)
	.align		4
.L_2:
        /*0010*/ 	.word	index@(_Z8matadd_1PfS_S_ii)
        /*0014*/ 	.word	0x00000000


	//----- nvinfo : EIATTR_REGCOUNT
	.align		4
.L_3:
        /*0018*/ 	.byte	0x04, 0x2f
        /*001a*/ 	.short	(.L_5 - .L_4)
	.align		4
.L_4:
        /*001c*/ 	.word	index@(_Z8matadd_2PfS_S_)
        /*0020*/ 	.word	0x00000004


	//----- nvinfo : EIATTR_FRAME_SIZE
	.align		4
.L_5:
        /*0024*/ 	.byte	0x04, 0x11
        /*0026*/ 	.short	(.L_7 - .L_6)
	.align		4
.L_6:
        /*0028*/ 	.word	index@(_Z8matadd_2PfS_S_)
        /*002c*/ 	.word	0x00000000


	//----- nvinfo : EIATTR_MIN_STACK_SIZE
	.align		4
.L_7:
        /*0030*/ 	.byte	0x04, 0x12
        /*0032*/ 	.short	(.L_9 - .L_8)
	.align		4
.L_8:
        /*0034*/ 	.word	index@(_Z8matadd_2PfS_S_)
        /*0038*/ 	.word	0x00000000


	//----- nvinfo : EIATTR_MIN_STACK_SIZE
	.align		4
.L_9:
        /*003c*/ 	.byte	0x04, 0x12
        /*003e*/ 	.short	(.L_11 - .L_10)
	.align		4
.L_10:
        /*0040*/ 	.word	index@(_Z8matadd_1PfS_S_ii)
        /*0044*/ 	.word	0x00000000
.L_11:


//--------------------- .nv.compat                --------------------------
	.section	.nv.compat,"",@"SHT_CUDA_COMPAT_INFO"
	.align	4
        /*0000*/ 	.byte	0x02, 0x09, 0x00, 0x00, 0x02, 0x02, 0x01, 0x00, 0x02, 0x05, 0x05, 0x00, 0x03, 0x07, 0x01, 0x01
        /*0010*/ 	.byte	0x02, 0x03, 0x00, 0x00, 0x02, 0x06, 0x01, 0x00, 0x04, 0x0b, 0x08, 0x00, 0x09, 0x00, 0x00, 0x00
        /*0020*/ 	.byte	0x00, 0x00, 0x00, 0x00


//--------------------- .nv.info._Z8matadd_2PfS_S_ --------------------------
	.section	.nv.info._Z8matadd_2PfS_S_,"",@"SHT_CUDA_INFO"
	.sectionflags	@""
	.align	4


	//----- nvinfo : EIATTR_CUDA_API_VERSION
	.align		4
        /*0000*/ 	.byte	0x04, 0x37
        /*0002*/ 	.short	(.L_13 - .L_12)
.L_12:
        /*0004*/ 	.word	0x00000082


	//----- nvinfo : EIATTR_KPARAM_INFO
	.align		4
.L_13:
        /*0008*/ 	.byte	0x04, 0x17
        /*000a*/ 	.short	(.L_15 - .L_14)
.L_14:
        /*000c*/ 	.word	0x00000000
        /*0010*/ 	.short	0x0002
        /*0012*/ 	.short	0x0010
        /*0014*/ 	.byte	0x00, 0xf5, 0x21, 0x00


	//----- nvinfo : EIATTR_KPARAM_INFO
	.align		4
.L_15:
        /*0018*/ 	.byte	0x04, 0x17
        /*001a*/ 	.short	(.L_17 - .L_16)
.L_16:
        /*001c*/ 	.word	0x00000000
        /*0020*/ 	.short	0x0001
        /*0022*/ 	.short	0x0008
        /*0024*/ 	.byte	0x00, 0xf5, 0x21, 0x00


	//----- nvinfo : EIATTR_KPARAM_INFO
	.align		4
.L_17:
        /*0028*/ 	.byte	0x04, 0x17
        /*002a*/ 	.short	(.L_19 - .L_18)
.L_18:
        /*002c*/ 	.word	0x00000000
        /*0030*/ 	.short	0x0000
        /*0032*/ 	.short	0x0000
        /*0034*/ 	.byte	0x00, 0xf5, 0x21, 0x00


	//----- nvinfo : EIATTR_SPARSE_MMA_MASK
	.align		4
.L_19:
        /*0038*/ 	.byte	0x03, 0x50
        /*003a*/ 	.short	0x0000


	//----- nvinfo : EIATTR_MAXREG_COUNT
	.align		4
        /*003c*/ 	.byte	0x03, 0x1b
        /*003e*/ 	.short	0x00ff


	//----- nvinfo : EIATTR_MERCURY_ISA_VERSION
	.align		4
        /*0040*/ 	.byte	0x03, 0x5f
        /*0042*/ 	.short	0x0101


	//----- nvinfo : EIATTR_VRC_CTA_INIT_COUNT
	.align		4
        /*0044*/ 	.byte	0x02, 0x4a
	.zero		1
	.zero		1


	//----- nvinfo : EIATTR_EXIT_INSTR_OFFSETS
	.align		4
        /*0048*/ 	.byte	0x04, 0x1c
        /*004a*/ 	.short	(.L_21 - .L_20)


	//   ....[0]....
.L_20:
        /*004c*/ 	.word	0x00000010


	//----- nvinfo : EIATTR_CBANK_PARAM_SIZE
	.align		4
.L_21:
        /*0050*/ 	.byte	0x03, 0x19
        /*0052*/ 	.short	0x0018


	//----- nvinfo : EIATTR_PARAM_CBANK
	.align		4
        /*0054*/ 	.byte	0x04, 0x0a
        /*0056*/ 	.short	(.L_23 - .L_22)
	.align		4
.L_22:
        /*0058*/ 	.word	index@(.nv.constant0._Z8matadd_2PfS_S_)
        /*005c*/ 	.short	0x0380
        /*005e*/ 	.short	0x0018


	//----- nvinfo : EIATTR_SW_WAR
	.align		4
.L_23:
        /*0060*/ 	.byte	0x04, 0x36
        /*0062*/ 	.short	(.L_25 - .L_24)
.L_24:
        /*0064*/ 	.word	0x00000008
.L_25:


//--------------------- .nv.info._Z8matadd_1PfS_S_ii --------------------------
	.section	.nv.info._Z8matadd_1PfS_S_ii,"",@"SHT_CUDA_INFO"
	.sectionflags	@""
	.align	4


	//----- nvinfo : EIATTR_CUDA_API_VERSION
	.align		4
        /*0000*/ 	.byte	0x04, 0x37
        /*0002*/ 	.short	(.L_27 - .L_26)
.L_26:
        /*0004*/ 	.word	0x00000082


	//----- nvinfo : EIATTR_KPARAM_INFO
	.align		4
.L_27:
        /*0008*/ 	.byte	0x04, 0x17
        /*000a*/ 	.short	(.L_29 - .L_28)
.L_28:
        /*000c*/ 	.word	0x00000000
        /*0010*/ 	.short	0x0004
        /*0012*/ 	.short	0x001c
        /*0014*/ 	.byte	0x00, 0xf0, 0x11, 0x00


	//----- nvinfo : EIATTR_KPARAM_INFO
	.align		4
.L_29:
        /*0018*/ 	.byte	0x04, 0x17
        /*001a*/ 	.short	(.L_31 - .L_30)
.L_30:
        /*001c*/ 	.word	0x00000000
        /*0020*/ 	.short	0x0003
        /*0022*/ 	.short	0x0018
        /*0024*/ 	.byte	0x00, 0xf0, 0x11, 0x00


	//----- nvinfo : EIATTR_KPARAM_INFO
	.align		4
.L_31:
        /*0028*/ 	.byte	0x04, 0x17
        /*002a*/ 	.short	(.L_33 - .L_32)
.L_32:
        /*002c*/ 	.word	0x00000000
        /*0030*/ 	.short	0x0002
        /*0032*/ 	.short	0x0010
        /*0034*/ 	.byte	0x00, 0xf5, 0x21, 0x00


	//----- nvinfo : EIATTR_KPARAM_INFO
	.align		4
.L_33:
        /*0038*/ 	.byte	0x04, 0x17
        /*003a*/ 	.short	(.L_35 - .L_34)
.L_34:
        /*003c*/ 	.word	0x00000000
        /*0040*/ 	.short	0x0001
        /*0042*/ 	.short	0x0008
        /*0044*/ 	.byte	0x00, 0xf5, 0x21, 0x00


	//----- nvinfo : EIATTR_KPARAM_INFO
	.align		4
.L_35:
        /*0048*/ 	.byte	0x04, 0x17
        /*004a*/ 	.short	(.L_37 - .L_36)
.L_36:
        /*004c*/ 	.word	0x00000000
        /*0050*/ 	.short	0x0000
        /*0052*/ 	.short	0x0000
        /*0054*/ 	.byte	0x00, 0xf5, 0x21, 0x00


	//----- nvinfo : EIATTR_SPARSE_MMA_MASK
	.align		4
.L_37:
        /*0058*/ 	.byte	0x03, 0x50
        /*005a*/ 	.short	0x0000


	//----- nvinfo : EIATTR_MAXREG_COUNT
	.align		4
        /*005c*/ 	.byte	0x03, 0x1b
        /*005e*/ 	.short	0x00ff


	//----- nvinfo : EIATTR_MERCURY_ISA_VERSION
	.align		4
        /*0060*/ 	.byte	0x03, 0x5f
        /*0062*/ 	.short	0x0101


	//----- nvinfo : EIATTR_VRC_CTA_INIT_COUNT
	.align		4
        /*0064*/ 	.byte	0x02, 0x4a
	.zero		1
	.zero		1


	//----- nvinfo : EIATTR_EXIT_INSTR_OFFSETS
	.align		4
        /*0068*/ 	.byte	0x04, 0x1c
        /*006a*/ 	.short	(.L_39 - .L_38)


	//   ....[0]....
.L_38:
        /*006c*/ 	.word	0x00000100


	//----- nvinfo : EIATTR_CBANK_PARAM_SIZE
	.align		4
.L_39:
        /*0070*/ 	.byte	0x03, 0x19
        /*0072*/ 	.short	0x0020


	//----- nvinfo : EIATTR_PARAM_CBANK
	.align		4
        /*0074*/ 	.byte	0x04, 0x0a
        /*0076*/ 	.short	(.L_41 - .L_40)
	.align		4
.L_40:
        /*0078*/ 	.word	index@(.nv.constant0._Z8matadd_1PfS_S_ii)
        /*007c*/ 	.short	0x0380
        /*007e*/ 	.short	0x0020


	//----- nvinfo : EIATTR_SW_WAR
	.align		4
.L_41:
        /*0080*/ 	.byte	0x04, 0x36
        /*0082*/ 	.short	(.L_43 - .L_42)
.L_42:
        /*0084*/ 	.word	0x00000008
.L_43:


//--------------------- .nv.callgraph             --------------------------
	.section	.nv.callgraph,"",@"SHT_CUDA_CALLGRAPH"
	.align	4
	.sectionentsize	8
	.align		4
        /*0000*/ 	.word	0x00000000
	.align		4
        /*0004*/ 	.word	0xffffffff
	.align		4
        /*0008*/ 	.word	0x00000000
	.align		4
        /*000c*/ 	.word	0xfffffffe
	.align		4
        /*0010*/ 	.word	0x00000000
	.align		4
        /*0014*/ 	.word	0xfffffffd
	.align		4
        /*0018*/ 	.word	0x00000000
	.align		4
        /*001c*/ 	.word	0xfffffffc


//--------------------- .text._Z8matadd_2PfS_S_   --------------------------
	.section	.text._Z8matadd_2PfS_S_,"ax",@progbits
	.align	128
        .global         _Z8matadd_2PfS_S_
        .type           _Z8matadd_2PfS_S_,@function
        .size           _Z8matadd_2PfS_S_,(.L_x_2 - _Z8matadd_2PfS_S_)
        .other          _Z8matadd_2PfS_S_,@"STO_CUDA_ENTRY STV_DEFAULT"
_Z8matadd_2PfS_S_:
.text._Z8matadd_2PfS_S_:
[----:B------:R-:W-:Y:S01]  /*0000*/  LDC R1, c[0x0][0x37c] ;  /* 0x0000df00ff017b82 */ /* 0x000fe20000000800 */
[----:B------:R-:W-:Y:S05]  /*0010*/  EXIT ;  /* 0x000000000000794d */ /* 0x000fea0003800000 */
.L_x_0:
[----:B------:R-:W-:-:S00]  /*0020*/  BRA `(.L_x_0) ;  /* 0xfffffffc00fc7947 */ /* 0x000fc0000383ffff */
[----:B------:R-:W-:-:S00]  /*0030*/  NOP ;  /* 0x0000000000007918 */ /* 0x000fc00000000000 */
        /* <DEDUP_REMOVED lines=12> */
.L_x_2:


//--------------------- .text._Z8matadd_1PfS_S_ii --------------------------
	.section	.text._Z8matadd_1PfS_S_ii,"ax",@progbits
	.align	128
        .global         _Z8matadd_1PfS_S_ii
        .type           _Z8matadd_1PfS_S_ii,@function
        .size           _Z8matadd_1PfS_S_ii,(.L_x_3 - _Z8matadd_1PfS_S_ii)
        .other          _Z8matadd_1PfS_S_ii,@"STO_CUDA_ENTRY STV_DEFAULT"
_Z8matadd_1PfS_S_ii:
.text._Z8matadd_1PfS_S_ii:
[----:B------:R-:W-:Y:S01]  /*0000*/  LDC R1, c[0x0][0x37c] ;  /* 0x0000df00ff017b82 */ /* 0x000fe20000000800 */
[----:B------:R-:W0:Y:S07]  /*0010*/  S2R R9, SR_TID.X ;  /* 0x0000000000097919 */ /* 0x000e2e0000002100 */
[----:B------:R-:W1:Y:S01]  /*0020*/  LDC.64 R2, c[0x0][0x380] ;  /* 0x0000e000ff027b82 */ /* 0x000e620000000a00 */
[----:B------:R-:W0:Y:S01]  /*0030*/  LDCU UR6, c[0x0][0x398] ;  /* 0x00007300ff0677ac */ /* 0x000e220008000800 */
[----:B------:R-:W0:Y:S01]  /*0040*/  S2R R0, SR_TID.Y ;  /* 0x0000000000007919 */ /* 0x000e220000002200 */
[----:B------:R-:W2:Y:S05]  /*0050*/  LDCU.64 UR4, c[0x0][0x358] ;  /* 0x00006b00ff0477ac */ /* 0x000eaa0008000a00 */
[----:B------:R-:W3:Y:S08]  /*0060*/  LDC.64 R4, c[0x0][0x388] ;  /* 0x0000e200ff047b82 */ /* 0x000ef00000000a00 */
[----:B------:R-:W4:Y:S01]  /*0070*/  LDC.64 R6, c[0x0][0x390] ;  /* 0x0000e400ff067b82 */ /* 0x000f220000000a00 */
[----:B0-----:R-:W-:-:S04]  /*0080*/  IMAD R9, R9, UR6, R0 ;  /* 0x0000000609097c24 */ /* 0x001fc8000f8e0200 */
[----:B-1----:R-:W-:-:S04]  /*0090*/  IMAD.WIDE R2, R9, 0x4, R2 ;  /* 0x0000000409027825 */ /* 0x002fc800078e0202 */
[C---:B---3--:R-:W-:Y:S02]  /*00a0*/  IMAD.WIDE R4, R9.reuse, 0x4, R4 ;  /* 0x0000000409047825 */ /* 0x048fe400078e0204 */
[----:B--2---:R-:W2:Y:S04]  /*00b0*/  LDG.E R2, desc[UR4][R2.64] ;  /* 0x0000000402027981 */ /* 0x004ea8000c1e1900 */
[----:B------:R-:W2:Y:S01]  /*00c0*/  LDG.E R5, desc[UR4][R4.64] ;  /* 0x0000000404057981 */ /* 0x000ea2000c1e1900 */
[----:B----4-:R-:W-:-:S04]  /*00d0*/  IMAD.WIDE R6, R9, 0x4, R6 ;  /* 0x0000000409067825 */ /* 0x010fc800078e0206 */
[----:B--2---:R-:W-:-:S05]  /*00e0*/  FADD R9, R2, R5 ;  /* 0x0000000502097221 */ /* 0x004fca0000000000 */
[----:B------:R-:W-:Y:S01]  /*00f0*/  STG.E desc[UR4][R6.64], R9 ;  /* 0x0000000906007986 */ /* 0x000fe2000c101904 */
[----:B------:R-:W-:Y:S05]  /*0100*/  EXIT ;  /* 0x000000000000794d */ /* 0x000fea0003800000 */
.L_x_1:
        /* <DEDUP_REMOVED lines=15> */
.L_x_3:


//--------------------- .nv.shared.reserved.0     --------------------------
	.section	.nv.shared.reserved.0,"aw",@nobits
	.weak		__nv_reservedSMEM_offset_0_alias
	.size		__nv_reservedSMEM_offset_0_alias, 0, 64
	.other		__nv_reservedSMEM_offset_0_alias,@"STO_CUDA_RESERVED_SHARED STV_DEFAULT"
__nv_reservedSMEM_offset_0_alias:
	.zero		0
	.zero		64


//--------------------- .nv.constant0._Z8matadd_2PfS_S_ --------------------------
	.section	.nv.constant0._Z8matadd_2PfS_S_,"a",@progbits
	.sectionflags	@""
	.align	4
.nv.constant0._Z8matadd_2PfS_S_:
	.zero		920


//--------------------- .nv.constant0._Z8matadd_1PfS_S_ii --------------------------
	.section	.nv.constant0._Z8matadd_1PfS_S_ii,"a",@progbits
	.sectionflags	@""
	.align	4
.nv.constant0._Z8matadd_1PfS_S_ii:
	.zero		928


//--------------------- SYMBOLS --------------------------

	.type		.nv.reservedSmem.offset0,@object
	.size		.nv.reservedSmem.offset0,0x4
